	.headerflags	@"EF_CUDA_TEXMODE_UNIFIED EF_CUDA_64BIT_ADDRESS EF_CUDA_ACCELERATORS EF_CUDA_SM90 EF_CUDA_VIRTUAL_SM(EF_CUDA_SM90)"
	.elftype	@"ET_EXEC"


//--------------------- .nv.info                  --------------------------
	.section	.nv.info,"",@"SHT_CUDA_INFO"
	.align	4


	//----- nvinfo : EIATTR_REGCOUNT
	.align		4
        /*0000*/ 	.byte	0x04, 0x2f
        /*0002*/ 	.short	(.L_1 - .L_0)
	.align		4
.L_0:
        /*0004*/ 	.word	index@(triton_mm)
        /*0008*/ 	.word	0x00000072


	//----- nvinfo : EIATTR_MIN_STACK_SIZE
	.align		4
.L_1:
        /*000c*/ 	.byte	0x04, 0x12
        /*000e*/ 	.short	(.L_3 - .L_2)
	.align		4
.L_2:
        /*0010*/ 	.word	index@(triton_mm)
        /*0014*/ 	.word	0x00000000


	//----- nvinfo : EIATTR_FRAME_SIZE
	.align		4
.L_3:
        /*0018*/ 	.byte	0x04, 0x11
        /*001a*/ 	.short	(.L_5 - .L_4)
	.align		4
.L_4:
        /*001c*/ 	.word	index@(triton_mm)
        /*0020*/ 	.word	0x00000000


	//----- nvinfo : EIATTR_MIN_STACK_SIZE
	.align		4
.L_5:
        /*0024*/ 	.byte	0x04, 0x12
        /*0026*/ 	.short	(.L_7 - .L_6)
	.align		4
.L_6:
        /*0028*/ 	.word	index@(triton_mm)
        /*002c*/ 	.word	0x00000000
.L_7:


//--------------------- .nv.info.triton_mm        --------------------------
	.section	.nv.info.triton_mm,"",@"SHT_CUDA_INFO"
	.sectionflags	@""
	.align	4


	//----- nvinfo : EIATTR_CUDA_API_VERSION
	.align		4
        /*0000*/ 	.byte	0x04, 0x37
        /*0002*/ 	.short	(.L_9 - .L_8)
.L_8:
        /*0004*/ 	.word	0x0000007c


	//----- nvinfo : EIATTR_KPARAM_INFO
	.align		4
.L_9:
        /*0008*/ 	.byte	0x04, 0x17
        /*000a*/ 	.short	(.L_11 - .L_10)
.L_10:
        /*000c*/ 	.word	0x00000000
        /*0010*/ 	.short	0x0003
        /*0012*/ 	.short	0x0018
        /*0014*/ 	.byte	0x00, 0xf0, 0x11, 0x00


	//----- nvinfo : EIATTR_KPARAM_INFO
	.align		4
.L_11:
        /*0018*/ 	.byte	0x04, 0x17
        /*001a*/ 	.short	(.L_13 - .L_12)
.L_12:
        /*001c*/ 	.word	0x00000000
        /*0020*/ 	.short	0x0002
        /*0022*/ 	.short	0x0010
        /*0024*/ 	.byte	0x00, 0xf0, 0x21, 0x00


	//----- nvinfo : EIATTR_KPARAM_INFO
	.align		4
.L_13:
        /*0028*/ 	.byte	0x04, 0x17
        /*002a*/ 	.short	(.L_15 - .L_14)
.L_14:
        /*002c*/ 	.word	0x00000000
        /*0030*/ 	.short	0x0001
        /*0032*/ 	.short	0x0008
        /*0034*/ 	.byte	0x00, 0xf0, 0x21, 0x00


	//----- nvinfo : EIATTR_KPARAM_INFO
	.align		4
.L_15:
        /*0038*/ 	.byte	0x04, 0x17
        /*003a*/ 	.short	(.L_17 - .L_16)
.L_16:
        /*003c*/ 	.word	0x00000000
        /*0040*/ 	.short	0x0000
        /*0042*/ 	.short	0x0000
        /*0044*/ 	.byte	0x00, 0xf0, 0x21, 0x00


	//----- nvinfo : EIATTR_SPARSE_MMA_MASK
	.align		4
.L_17:
        /*0048*/ 	.byte	0x03, 0x50
        /*004a*/ 	.short	0x0000


	//----- nvinfo : EIATTR_MAXREG_COUNT
	.align		4
        /*004c*/ 	.byte	0x03, 0x1b
        /*004e*/ 	.short	0x00ff


	//----- nvinfo : EIATTR_COOP_GROUP_MASK_REGIDS
	.align		4
        /*0050*/ 	.byte	0x04, 0x29
        /*0052*/ 	.short	(.L_19 - .L_18)


	//   ....[0]....
.L_18:
        /*0054*/ 	.word	0xffffffff


	//----- nvinfo : EIATTR_COOP_GROUP_INSTR_OFFSETS
	.align		4
.L_19:
        /*0058*/ 	.byte	0x04, 0x28
        /*005a*/ 	.short	(.L_21 - .L_20)


	//   ....[0]....
.L_20:
        /*005c*/ 	.word	0x00001220


	//----- nvinfo : EIATTR_EXIT_INSTR_OFFSETS
	.align		4
.L_21:
        /*0060*/ 	.byte	0x04, 0x1c
        /*0062*/ 	.short	(.L_23 - .L_22)


	//   ....[0]....
.L_22:
        /*0064*/ 	.word	0x00000050


	//   ....[1]....
        /*0068*/ 	.word	0x00001dd0


	//   ....[2]....
        /*006c*/ 	.word	0x00001e20


	//----- nvinfo : EIATTR_MAX_THREADS
	.align		4
.L_23:
        /*0070*/ 	.byte	0x04, 0x05
        /*0072*/ 	.short	(.L_25 - .L_24)
.L_24:
        /*0074*/ 	.word	0x00000100
        /*0078*/ 	.word	0x00000001
        /*007c*/ 	.word	0x00000001


	//----- nvinfo : EIATTR_CBANK_PARAM_SIZE
	.align		4
.L_25:
        /*0080*/ 	.byte	0x03, 0x19
        /*0082*/ 	.short	0x001c


	//----- nvinfo : EIATTR_PARAM_CBANK
	.align		4
        /*0084*/ 	.byte	0x04, 0x0a
        /*0086*/ 	.short	(.L_27 - .L_26)
	.align		4
.L_26:
        /*0088*/ 	.word	index@(.nv.constant0.triton_mm)
        /*008c*/ 	.short	0x0210
        /*008e*/ 	.short	0x001c


	//----- nvinfo : EIATTR_SW_WAR
	.align		4
.L_27:
        /*0090*/ 	.byte	0x04, 0x36
        /*0092*/ 	.short	(.L_29 - .L_28)
.L_28:
        /*0094*/ 	.word	0x00000008
.L_29:


//--------------------- .nv.callgraph             --------------------------
	.section	.nv.callgraph,"",@"SHT_CUDA_CALLGRAPH"
	.align	4
	.sectionentsize	8
	.align		4
        /*0000*/ 	.word	0x00000000
	.align		4
        /*0004*/ 	.word	0xffffffff
	.align		4
        /*0008*/ 	.word	0x00000000
	.align		4
        /*000c*/ 	.word	0xfffffffe
	.align		4
        /*0010*/ 	.word	0x00000000
	.align		4
        /*0014*/ 	.word	0xfffffffd
	.align		4
        /*0018*/ 	.word	0x00000000
	.align		4
        /*001c*/ 	.word	0xfffffffc


//--------------------- .text.triton_mm           --------------------------
	.section	.text.triton_mm,"ax",@progbits
	.sectionflags	@"SHF_BARRIERS=1"
	.align	128
        .global         triton_mm
        .type           triton_mm,@function
        .size           triton_mm,(.L_x_2 - triton_mm)
        .other          triton_mm,@"STO_CUDA_ENTRY STV_DEFAULT"
triton_mm:
.text.triton_mm:
[----:B------:R-:W1:Y:S02]  /*0000*/  LDC R1, c[0x0][0x28] ;  /* 0x00000a00ff017b82 */ /* 0x000e640000000800 */
[----:B------:R-:W2:Y:S01]  /*0010*/  LDC R8, c[0x0][0x228] ;  /* 0x00008a00ff087b82 */ /* 0x000ea20000000800 */
[----:B------:R-:W-:-:S04]  /*0020*/  IMAD.MOV.U32 R3, RZ, RZ, 0x3000 ;  /* 0x00003000ff037424 */ /* 0x000fc800078e00ff */
[----:B--2---:R-:W-:-:S05]  /*0030*/  IMAD R0, R8, R3, 0x3000000 ;  /* 0x0300000008007424 */ /* 0x004fca00078e0203 */
[----:B------:R-:W-:-:S13]  /*0040*/  ISETP.NE.AND P0, PT, R0, RZ, PT ;  /* 0x000000ff0000720c */ /* 0x000fda0003f05270 */
[----:B------:R-:W-:Y:S05]  /*0050*/  @!P0 EXIT ;  /* 0x000000000000894d */ /* 0x000fea0003800000 */
[----:B------:R-:W2:Y:S01]  /*0060*/  S2R R12, SR_CTAID.X ;  /* 0x00000000000c7919 */ /* 0x000ea20000002500 */
[----:B------:R-:W-:Y:S01]  /*0070*/  VIADD R0, R8, 0x107f ;  /* 0x0000107f08007836 */ /* 0x000fe20000000000 */
[----:B------:R-:W3:Y:S01]  /*0080*/  S2UR UR14, SR_CgaCtaId ;  /* 0x00000000000e79c3 */ /* 0x000ee20000008800 */
[----:B------:R-:W-:Y:S01]  /*0090*/  UMOV UR4, 0x400 ;  /* 0x0000040000047882 */ /* 0x000fe20000000000 */
[----:B------:R-:W-:Y:S01]  /*00a0*/  ULDC.64 UR18, c[0x0][0x208] ;  /* 0x0000820000127ab9 */ /* 0x000fe20000000a00 */
[----:B------:R-:W-:Y:S02]  /*00b0*/  CS2R R38, SRZ ;  /* 0x0000000000267805 */ /* 0x000fe4000001ff00 */
[----:B------:R-:W-:Y:S02]  /*00c0*/  SHF.R.S32.HI R3, RZ, 0x1f, R0 ;  /* 0x0000001fff037819 */ /* 0x000fe40000011400 */
[----:B------:R-:W-:Y:S02]  /*00d0*/  CS2R R40, SRZ ;  /* 0x0000000000287805 */ /* 0x000fe4000001ff00 */
[----:B------:R-:W-:-:S02]  /*00e0*/  CS2R R42, SRZ ;  /* 0x00000000002a7805 */ /* 0x000fc4000001ff00 */
[----:B------:R-:W-:Y:S02]  /*00f0*/  CS2R R44, SRZ ;  /* 0x00000000002c7805 */ /* 0x000fe4000001ff00 */
[----:B------:R-:W-:Y:S01]  /*0100*/  LEA.HI R3, R3, R0, RZ, 0x7 ;  /* 0x0000000003037211 */ /* 0x000fe200078f38ff */
[----:B------:R-:W-:Y:S01]  /*0110*/  VIADD R0, R8, 0x1000 ;  /* 0x0000100008007836 */ /* 0x000fe20000000000 */
[----:B------:R-:W4:Y:S01]  /*0120*/  LDC.64 R32, c[0x0][0x218] ;  /* 0x00008600ff207b82 */ /* 0x000f220000000a00 */
[----:B------:R-:W-:Y:S02]  /*0130*/  CS2R R46, SRZ ;  /* 0x00000000002e7805 */ /* 0x000fe4000001ff00 */
[----:B------:R-:W-:Y:S02]  /*0140*/  CS2R R48, SRZ ;  /* 0x0000000000307805 */ /* 0x000fe4000001ff00 */
[----:B------:R-:W-:Y:S02]  /*0150*/  CS2R R50, SRZ ;  /* 0x0000000000327805 */ /* 0x000fe4000001ff00 */
[----:B------:R-:W-:-:S02]  /*0160*/  IABS R20, R0 ;  /* 0x0000000000147213 */ /* 0x000fc40000000000 */
[----:B------:R-:W-:Y:S02]  /*0170*/  CS2R R52, SRZ ;  /* 0x0000000000347805 */ /* 0x000fe4000001ff00 */
[----:B------:R-:W-:Y:S02]  /*0180*/  CS2R R54, SRZ ;  /* 0x0000000000367805 */ /* 0x000fe4000001ff00 */
[----:B------:R-:W-:Y:S01]  /*0190*/  CS2R R56, SRZ ;  /* 0x0000000000387805 */ /* 0x000fe2000001ff00 */
[----:B------:R-:W5:Y:S01]  /*01a0*/  I2F.RP R10, R20 ;  /* 0x00000014000a7306 */ /* 0x000f620000209400 */
[----:B------:R-:W-:Y:S02]  /*01b0*/  CS2R R58, SRZ ;  /* 0x00000000003a7805 */ /* 0x000fe4000001ff00 */
[----:B------:R-:W-:Y:S02]  /*01c0*/  CS2R R60, SRZ ;  /* 0x00000000003c7805 */ /* 0x000fe4000001ff00 */
[----:B------:R-:W-:-:S02]  /*01d0*/  CS2R R62, SRZ ;  /* 0x00000000003e7805 */ /* 0x000fc4000001ff00 */
[----:B------:R-:W-:Y:S02]  /*01e0*/  CS2R R64, SRZ ;  /* 0x0000000000407805 */ /* 0x000fe4000001ff00 */
[----:B------:R-:W-:Y:S01]  /*01f0*/  CS2R R66, SRZ ;  /* 0x0000000000427805 */ /* 0x000fe2000001ff00 */
[----:B---3--:R-:W-:Y:S01]  /*0200*/  UPRMT UR14, UR14, 0x654, UR4 ;  /* 0x000006540e0e7896 */ /* 0x008fe20008000004 */
[----:B------:R-:W-:Y:S02]  /*0210*/  CS2R R68, SRZ ;  /* 0x0000000000447805 */ /* 0x000fe4000001ff00 */
[----:B------:R-:W-:Y:S02]  /*0220*/  CS2R R70, SRZ ;  /* 0x0000000000467805 */ /* 0x000fe4000001ff00 */
[----:B------:R-:W-:Y:S02]  /*0230*/  CS2R R72, SRZ ;  /* 0x0000000000487805 */ /* 0x000fe4000001ff00 */
[----:B------:R-:W-:-:S02]  /*0240*/  CS2R R74, SRZ ;  /* 0x00000000004a7805 */ /* 0x000fc4000001ff00 */
[----:B------:R-:W-:Y:S01]  /*0250*/  CS2R R76, SRZ ;  /* 0x00000000004c7805 */ /* 0x000fe2000001ff00 */
[C---:B--2---:R-:W-:Y:S01]  /*0260*/  IMAD.HI R2, R12.reuse, 0x2aaaaaab, RZ ;  /* 0x2aaaaaab0c027827 */ /* 0x044fe200078e02ff */
[----:B------:R-:W-:Y:S02]  /*0270*/  ISETP.GE.AND P2, PT, R12, RZ, PT ;  /* 0x000000ff0c00720c */ /* 0x000fe40003f46270 */
[----:B------:R-:W-:Y:S01]  /*0280*/  CS2R R78, SRZ ;  /* 0x00000000004e7805 */ /* 0x000fe2000001ff00 */
[----:B-1---5:R-:W-:Y:S01]  /*0290*/  MUFU.RCP R10, R10 ;  /* 0x0000000a000a7308 */ /* 0x022fe20000001000 */
[----:B------:R-:W-:Y:S02]  /*02a0*/  CS2R R80, SRZ ;  /* 0x0000000000507805 */ /* 0x000fe4000001ff00 */
[----:B------:R-:W-:Y:S02]  /*02b0*/  SHF.R.U32.HI R5, RZ, 0x1f, R2 ;  /* 0x0000001fff057819 */ /* 0x000fe40000011602 */
[----:B------:R-:W-:-:S02]  /*02c0*/  CS2R R82, SRZ ;  /* 0x0000000000527805 */ /* 0x000fc4000001ff00 */
[----:B------:R-:W-:Y:S02]  /*02d0*/  CS2R R84, SRZ ;  /* 0x0000000000547805 */ /* 0x000fe4000001ff00 */
[----:B------:R-:W-:Y:S02]  /*02e0*/  CS2R R86, SRZ ;  /* 0x0000000000567805 */ /* 0x000fe4000001ff00 */
[----:B------:R-:W-:Y:S01]  /*02f0*/  LEA.HI.SX32 R5, R2, R5, 0x19 ;  /* 0x0000000502057211 */ /* 0x000fe200078fcaff */
[----:B------:R-:W-:Y:S01]  /*0300*/  UMOV UR15, 0x3 ;  /* 0x00000003000f7882 */ /* 0x000fe20000000000 */
[----:B------:R-:W-:Y:S01]  /*0310*/  UMOV UR16, 0xffffffff ;  /* 0xffffffff00107882 */ /* 0x000fe20000000000 */
[----:B------:R-:W-:Y:S01]  /*0320*/  UMOV UR4, URZ ;  /* 0x0000003f00047c82 */ /* 0x000fe20008000000 */
[----:B------:R-:W-:Y:S01]  /*0330*/  UMOV UR5, URZ ;  /* 0x0000003f00057c82 */ /* 0x000fe20008000000 */
[----:B------:R-:W-:-:S05]  /*0340*/  IMAD.SHL.U32 R4, R5, 0x8, RZ ;  /* 0x0000000805047824 */ /* 0x000fca00078e00ff */
[----:B------:R-:W-:-:S04]  /*0350*/  LEA.HI.SX32 R3, R3, -R4, 0x19 ;  /* 0x8000000403037211 */ /* 0x000fc800078fcaff */
[----:B------:R-:W-:-:S04]  /*0360*/  VIMNMX R6, R3, 0x8, PT ;  /* 0x0000000803067848 */ /* 0x000fc80003fe0100 */
[-C--:B------:R-:W-:Y:S02]  /*0370*/  IABS R14, R6.reuse ;  /* 0x00000006000e7213 */ /* 0x080fe40000000000 */
[----:B------:R-:W-:Y:S02]  /*0380*/  IABS R8, R6 ;  /* 0x0000000600087213 */ /* 0x000fe40000000000 */
[----:B------:R-:W1:Y:S03]  /*0390*/  I2F.RP R7, R14 ;  /* 0x0000000e00077306 */ /* 0x000e660000209400 */
[----:B------:R-:W-:-:S05]  /*03a0*/  IMAD.MOV R16, RZ, RZ, -R8 ;  /* 0x000000ffff107224 */ /* 0x000fca00078e0a08 */
[----:B-1----:R-:W1:Y:S02]  /*03b0*/  MUFU.RCP R7, R7 ;  /* 0x0000000700077308 */ /* 0x002e640000001000 */
[----:B-1----:R-:W-:Y:S01]  /*03c0*/  VIADD R2, R7, 0xffffffe ;  /* 0x0ffffffe07027836 */ /* 0x002fe20000000000 */
[----:B------:R-:W-:-:S05]  /*03d0*/  IABS R7, R12 ;  /* 0x0000000c00077213 */ /* 0x000fca0000000000 */
[----:B------:R1:W2:Y:S02]  /*03e0*/  F2I.FTZ.U32.TRUNC.NTZ R3, R2 ;  /* 0x0000000200037305 */ /* 0x0002a4000021f000 */
[----:B-1----:R-:W-:Y:S02]  /*03f0*/  IMAD.MOV.U32 R2, RZ, RZ, RZ ;  /* 0x000000ffff027224 */ /* 0x002fe400078e00ff */
[----:B--2---:R-:W-:-:S04]  /*0400*/  IMAD.MOV R9, RZ, RZ, -R3 ;  /* 0x000000ffff097224 */ /* 0x004fc800078e0a03 */
[----:B------:R-:W-:-:S04]  /*0410*/  IMAD R9, R9, R14, RZ ;  /* 0x0000000e09097224 */ /* 0x000fc800078e02ff */
[----:B------:R-:W-:-:S04]  /*0420*/  IMAD.HI.U32 R2, R3, R9, R2 ;  /* 0x0000000903027227 */ /* 0x000fc800078e0002 */
[----:B------:R-:W-:Y:S02]  /*0430*/  IMAD R9, R5, -0x300, R12 ;  /* 0xfffffd0005097824 */ /* 0x000fe400078e020c */
[----:B------:R-:W-:-:S03]  /*0440*/  IMAD.HI.U32 R3, R2, R7, RZ ;  /* 0x0000000702037227 */ /* 0x000fc600078e00ff */
[----:B------:R-:W-:Y:S01]  /*0450*/  IABS R8, R9 ;  /* 0x0000000900087213 */ /* 0x000fe20000000000 */
[----:B------:R-:W-:Y:S01]  /*0460*/  IMAD R5, R3, R16, R7 ;  /* 0x0000001003057224 */ /* 0x000fe200078e0207 */
[----:B------:R-:W-:Y:S01]  /*0470*/  LOP3.LUT R9, R9, R6, RZ, 0x3c, !PT ;  /* 0x0000000609097212 */ /* 0x000fe200078e3cff */
[----:B------:R-:W1:Y:S02]  /*0480*/  S2R R7, SR_TID.X ;  /* 0x0000000000077919 */ /* 0x000e640000002100 */
[----:B------:R-:W-:Y:S01]  /*0490*/  IMAD.MOV.U32 R3, RZ, RZ, R8 ;  /* 0x000000ffff037224 */ /* 0x000fe200078e0008 */
[----:B------:R-:W-:Y:S02]  /*04a0*/  ISETP.GT.U32.AND P0, PT, R14, R5, PT ;  /* 0x000000050e00720c */ /* 0x000fe40003f04070 */
[----:B------:R-:W-:Y:S01]  /*04b0*/  ISETP.GE.AND P4, PT, R9, RZ, PT ;  /* 0x000000ff0900720c */ /* 0x000fe20003f86270 */
[----:B------:R-:W-:-:S04]  /*04c0*/  IMAD.HI.U32 R8, R2, R3, RZ ;  /* 0x0000000302087227 */ /* 0x000fc800078e00ff */
[----:B------:R-:W-:Y:S02]  /*04d0*/  IMAD R2, R8, R16, R3 ;  /* 0x0000001008027224 */ /* 0x000fe400078e0203 */
[----:B------:R-:W-:-:S03]  /*04e0*/  VIADD R3, R10, 0xffffffe ;  /* 0x0ffffffe0a037836 */ /* 0x000fc60000000000 */
[C---:B------:R-:W-:Y:S01]  /*04f0*/  ISETP.GT.U32.AND P3, PT, R14.reuse, R2, PT ;  /* 0x000000020e00720c */ /* 0x040fe20003f64070 */
[----:B------:R-:W-:Y:S02]  /*0500*/  @!P0 IMAD.IADD R5, R5, 0x1, -R14 ;  /* 0x0000000105058824 */ /* 0x000fe400078e0a0e */
[----:B------:R-:W2:Y:S03]  /*0510*/  F2I.FTZ.U32.TRUNC.NTZ R3, R3 ;  /* 0x0000000300037305 */ /* 0x000ea6000021f000 */
[----:B------:R-:W-:-:S07]  /*0520*/  ISETP.GT.U32.AND P0, PT, R14, R5, PT ;  /* 0x000000050e00720c */ /* 0x000fce0003f04070 */
[--C-:B------:R-:W-:Y:S02]  /*0530*/  @!P3 IMAD.IADD R2, R2, 0x1, -R14.reuse ;  /* 0x000000010202b824 */ /* 0x100fe400078e0a0e */
[----:B------:R-:W-:Y:S01]  /*0540*/  @!P3 VIADD R8, R8, 0x1 ;  /* 0x000000010808b836 */ /* 0x000fe20000000000 */
[----:B-1----:R-:W-:Y:S02]  /*0550*/  SHF.R.U32.HI R10, RZ, 0x3, R7 ;  /* 0x00000003ff0a7819 */ /* 0x002fe40000011607 */
[----:B------:R-:W-:Y:S01]  /*0560*/  ISETP.GE.U32.AND P1, PT, R2, R14, PT ;  /* 0x0000000e0200720c */ /* 0x000fe20003f26070 */
[----:B------:R-:W-:Y:S01]  /*0570*/  @!P0 IMAD.IADD R5, R5, 0x1, -R14 ;  /* 0x0000000105058824 */ /* 0x000fe200078e0a0e */
[----:B------:R-:W-:Y:S01]  /*0580*/  ISETP.NE.AND P0, PT, R6, RZ, PT ;  /* 0x000000ff0600720c */ /* 0x000fe20003f05270 */
[----:B--2---:R-:W-:Y:S01]  /*0590*/  IMAD.MOV R2, RZ, RZ, -R3 ;  /* 0x000000ffff027224 */ /* 0x004fe200078e0a03 */
[----:B------:R-:W-:Y:S01]  /*05a0*/  LOP3.LUT R6, RZ, R6, RZ, 0x33, !PT ;  /* 0x00000006ff067212 */ /* 0x000fe200078e33ff */
[----:B------:R-:W-:Y:S01]  /*05b0*/  @!P2 IMAD.MOV R5, RZ, RZ, -R5 ;  /* 0x000000ffff05a224 */ /* 0x000fe200078e0a05 */
[----:B------:R-:W-:Y:S01]  /*05c0*/  SGXT.U32 R10, R10, 0x5 ;  /* 0x000000050a0a781a */ /* 0x000fe20000000000 */
[----:B------:R-:W-:Y:S01]  /*05d0*/  IMAD.MOV.U32 R9, RZ, RZ, R2 ;  /* 0x000000ffff097224 */ /* 0x000fe200078e0002 */
[--C-:B------:R-:W-:Y:S01]  /*05e0*/  SHF.R.U32.HI R99, RZ, 0x4, R7.reuse ;  /* 0x00000004ff637819 */ /* 0x100fe20000011607 */
[----:B------:R-:W-:Y:S01]  /*05f0*/  IMAD.MOV.U32 R2, RZ, RZ, RZ ;  /* 0x000000ffff027224 */ /* 0x000fe200078e00ff */
[----:B------:R-:W-:Y:S01]  /*0600*/  SEL R5, R6, R5, !P0 ;  /* 0x0000000506057207 */ /* 0x000fe20004000000 */
[----:B------:R-:W-:Y:S01]  /*0610*/  IMAD R9, R9, R20, RZ ;  /* 0x0000001409097224 */ /* 0x000fe200078e02ff */
[----:B------:R-:W-:Y:S01]  /*0620*/  SHF.R.U32.HI R98, RZ, 0x5, R7 ;  /* 0x00000005ff627819 */ /* 0x000fe20000011607 */
[----:B------:R-:W-:Y:S01]  /*0630*/  @P1 VIADD R8, R8, 0x1 ;  /* 0x0000000108081836 */ /* 0x000fe20000000000 */
[----:B------:R-:W-:Y:S01]  /*0640*/  SGXT.U32 R99, R99, 0x1 ;  /* 0x000000016363781a */ /* 0x000fe20000000000 */
[----:B------:R-:W-:Y:S01]  /*0650*/  IMAD.HI.U32 R9, R3, R9, R2 ;  /* 0x0000000903097227 */ /* 0x000fe200078e0002 */
[----:B------:R-:W-:-:S02]  /*0660*/  SHF.R.U32.HI R3, RZ, 0x4, R7 ;  /* 0x00000004ff037819 */ /* 0x000fc40000011607 */
[----:B------:R-:W-:Y:S01]  /*0670*/  LOP3.LUT R111, R98, 0x7fffffc, RZ, 0xc0, !PT ;  /* 0x07fffffc626f7812 */ /* 0x000fe200078ec0ff */
[----:B------:R-:W-:Y:S01]  /*0680*/  IMAD.IADD R2, R4, 0x1, R5 ;  /* 0x0000000104027824 */ /* 0x000fe200078e0205 */
[----:B------:R-:W-:Y:S01]  /*0690*/  IABS R4, R0 ;  /* 0x0000000000047213 */ /* 0x000fe20000000000 */
[----:B------:R-:W-:Y:S01]  /*06a0*/  @!P4 IMAD.MOV R8, RZ, RZ, -R8 ;  /* 0x000000ffff08c224 */ /* 0x000fe200078e0a08 */
[----:B------:R-:W-:Y:S01]  /*06b0*/  SGXT.U32 R3, R3, 0x4 ;  /* 0x000000040303781a */ /* 0x000fe20000000000 */
[----:B------:R-:W-:Y:S02]  /*06c0*/  IMAD.SHL.U32 R2, R2, 0x80, RZ ;  /* 0x0000008002027824 */ /* 0x000fe400078e00ff */
[----:B------:R-:W-:Y:S01]  /*06d0*/  IMAD.MOV R15, RZ, RZ, -R4 ;  /* 0x000000ffff0f7224 */ /* 0x000fe200078e0a04 */
[----:B------:R-:W-:Y:S02]  /*06e0*/  SEL R5, R6, R8, !P0 ;  /* 0x0000000806057207 */ /* 0x000fe40004000000 */
[----:B------:R-:W-:-:S02]  /*06f0*/  LOP3.LUT R4, R2, R10, RZ, 0xfc, !PT ;  /* 0x0000000a02047212 */ /* 0x000fc400078efcff */
[----:B------:R-:W-:Y:S01]  /*0700*/  LOP3.LUT R6, R2, 0x20, R10, 0xfe, !PT ;  /* 0x0000002002067812 */ /* 0x000fe200078efe0a */
[----:B------:R-:W-:Y:S01]  /*0710*/  IMAD.SHL.U32 R5, R5, 0x80, RZ ;  /* 0x0000008005057824 */ /* 0x000fe200078e00ff */
[----:B------:R-:W-:Y:S02]  /*0720*/  IABS R11, R4 ;  /* 0x00000004000b7213 */ /* 0x000fe40000000000 */
[----:B------:R-:W-:Y:S02]  /*0730*/  LOP3.LUT R3, R2, R3, RZ, 0xfc, !PT ;  /* 0x0000000302037212 */ /* 0x000fe400078efcff */
[----:B------:R-:W-:Y:S02]  /*0740*/  LOP3.LUT R8, R2, 0x40, R10, 0xfe, !PT ;  /* 0x0000004002087812 */ /* 0x000fe400078efe0a */
[----:B------:R-:W-:Y:S01]  /*0750*/  LOP3.LUT R22, R2, 0x60, R10, 0xfe, !PT ;  /* 0x0000006002167812 */ /* 0x000fe200078efe0a */
[----:B------:R-:W-:Y:S01]  /*0760*/  IMAD.HI.U32 R2, R9, R11, RZ ;  /* 0x0000000b09027227 */ /* 0x000fe200078e00ff */
[----:B------:R-:W-:-:S02]  /*0770*/  ISETP.GE.AND P2, PT, R6, RZ, PT ;  /* 0x000000ff0600720c */ /* 0x000fc40003f46270 */
[----:B------:R-:W-:Y:S01]  /*0780*/  IABS R6, R6 ;  /* 0x0000000600067213 */ /* 0x000fe20000000000 */
[----:B------:R-:W-:Y:S01]  /*0790*/  IMAD R11, R2, R15, R11 ;  /* 0x0000000f020b7224 */ /* 0x000fe200078e020b */
[----:B------:R-:W-:Y:S01]  /*07a0*/  ISETP.GE.AND P1, PT, R8, RZ, PT ;  /* 0x000000ff0800720c */ /* 0x000fe20003f26270 */
[----:B------:R-:W-:Y:S01]  /*07b0*/  IMAD.SHL.U32 R2, R7, 0x8, RZ ;  /* 0x0000000807027824 */ /* 0x000fe200078e00ff */
[----:B------:R-:W-:Y:S01]  /*07c0*/  IABS R14, R8 ;  /* 0x00000008000e7213 */ /* 0x000fe20000000000 */
[----:B------:R-:W-:Y:S01]  /*07d0*/  IMAD.MOV.U32 R8, RZ, RZ, R6 ;  /* 0x000000ffff087224 */ /* 0x000fe200078e0006 */
[----:B------:R-:W-:Y:S02]  /*07e0*/  IABS R12, R22 ;  /* 0x00000016000c7213 */ /* 0x000fe40000000000 */
[----:B------:R-:W-:Y:S01]  /*07f0*/  ISETP.GE.AND P0, PT, R4, RZ, PT ;  /* 0x000000ff0400720c */ /* 0x000fe20003f06270 */
[----:B------:R-:W-:Y:S01]  /*0800*/  IMAD.HI.U32 R4, R9, R8, RZ ;  /* 0x0000000809047227 */ /* 0x000fe200078e00ff */
[----:B------:R-:W-:-:S02]  /*0810*/  ISETP.GT.U32.AND P6, PT, R20, R11, PT ;  /* 0x0000000b1400720c */ /* 0x000fc40003fc4070 */
[----:B------:R-:W-:Y:S01]  /*0820*/  LOP3.LUT R25, R5, 0x40, R10, 0xfe, !PT ;  /* 0x0000004005197812 */ /* 0x000fe200078efe0a */
[C---:B------:R-:W-:Y:S01]  /*0830*/  IMAD.HI.U32 R6, R9.reuse, R14, RZ ;  /* 0x0000000e09067227 */ /* 0x040fe200078e00ff */
[----:B------:R-:W-:Y:S02]  /*0840*/  LOP3.LUT R26, R5, 0x20, R10, 0xfe, !PT ;  /* 0x00000020051a7812 */ /* 0x000fe400078efe0a */
[----:B------:R-:W-:Y:S01]  /*0850*/  LOP3.LUT R27, R5, 0x60, R10, 0xfe, !PT ;  /* 0x00000060051b7812 */ /* 0x000fe200078efe0a */
[----:B------:R-:W-:Y:S01]  /*0860*/  IMAD.HI.U32 R9, R9, R12, RZ ;  /* 0x0000000c09097227 */ /* 0x000fe200078e00ff */
[----:B------:R-:W-:Y:S02]  /*0870*/  LOP3.LUT R17, R2, 0x38, R7, 0x48, !PT ;  /* 0x0000003802117812 */ /* 0x000fe400078e4807 */
[----:B------:R-:W-:Y:S01]  /*0880*/  LOP3.LUT R24, R5, R10, RZ, 0xfc, !PT ;  /* 0x0000000a05187212 */ /* 0x000fe200078efcff */
[-C--:B------:R-:W-:Y:S01]  /*0890*/  IMAD R13, R4, R15.reuse, R8 ;  /* 0x0000000f040d7224 */ /* 0x080fe200078e0208 */
[----:B------:R-:W-:Y:S01]  /*08a0*/  LOP3.LUT R4, R10, 0x20, RZ, 0xfc, !PT ;  /* 0x000000200a047812 */ /* 0x000fe200078efcff */
[-C--:B------:R-:W-:Y:S01]  /*08b0*/  IMAD R14, R6, R15.reuse, R14 ;  /* 0x0000000f060e7224 */ /* 0x080fe200078e020e */
[----:B------:R-:W-:Y:S01]  /*08c0*/  LOP3.LUT R6, R10, 0x40, RZ, 0xfc, !PT ;  /* 0x000000400a067812 */ /* 0x000fe200078efcff */
[----:B------:R-:W-:Y:S01]  /*08d0*/  IMAD R15, R9, R15, R12 ;  /* 0x0000000f090f7224 */ /* 0x000fe200078e020c */
[C---:B------:R-:W-:Y:S01]  /*08e0*/  ISETP.GT.U32.AND P3, PT, R20.reuse, R13, PT ;  /* 0x0000000d1400720c */ /* 0x040fe20003f64070 */
[----:B------:R-:W-:Y:S01]  /*08f0*/  @!P6 IMAD.IADD R11, R11, 0x1, -R20 ;  /* 0x000000010b0be824 */ /* 0x000fe200078e0a14 */
[C---:B------:R-:W-:Y:S01]  /*0900*/  ISETP.GT.U32.AND P4, PT, R20.reuse, R14, PT ;  /* 0x0000000e1400720c */ /* 0x040fe20003f84070 */
[----:B------:R-:W-:Y:S01]  /*0910*/  IMAD.HI R16, R25, 0x2aaaaaab, RZ ;  /* 0x2aaaaaab19107827 */ /* 0x000fe200078e02ff */
[----:B------:R-:W-:-:S02]  /*0920*/  ISETP.GT.U32.AND P5, PT, R20, R15, PT ;  /* 0x0000000f1400720c */ /* 0x000fc40003fa4070 */
[----:B------:R-:W-:Y:S01]  /*0930*/  ISETP.GT.U32.AND P6, PT, R20, R11, PT ;  /* 0x0000000b1400720c */ /* 0x000fe20003fc4070 */
[----:B------:R-:W-:Y:S01]  /*0940*/  IMAD.HI R12, R26, 0x2aaaaaab, RZ ;  /* 0x2aaaaaab1a0c7827 */ /* 0x000fe200078e02ff */
[----:B------:R-:W-:Y:S02]  /*0950*/  SHF.R.U32.HI R21, RZ, 0x1f, R16 ;  /* 0x0000001fff157819 */ /* 0x000fe40000011610 */
[----:B------:R-:W-:Y:S01]  /*0960*/  LOP3.LUT R8, R10, 0x60, RZ, 0xfc, !PT ;  /* 0x000000600a087812 */ /* 0x000fe200078efcff */
[----:B------:R-:W-:Y:S01]  /*0970*/  IMAD.HI R18, R27, 0x2aaaaaab, RZ ;  /* 0x2aaaaaab1b127827 */ /* 0x000fe200078e02ff */
[----:B------:R-:W-:Y:S02]  /*0980*/  SHF.R.U32.HI R19, RZ, 0x1f, R12 ;  /* 0x0000001fff137819 */ /* 0x000fe4000001160c */
[----:B------:R-:W-:Y:S01]  /*0990*/  LEA.HI R16, R16, R21, RZ, 0x15 ;  /* 0x0000001510107211 */ /* 0x000fe200078fa8ff */
[----:B------:R-:W-:Y:S01]  /*09a0*/  @!P3 IMAD.IADD R13, R13, 0x1, -R20 ;  /* 0x000000010d0db824 */ /* 0x000fe200078e0a14 */
[----:B------:R-:W-:Y:S01]  /*09b0*/  SHF.R.U32.HI R23, RZ, 0x1f, R18 ;  /* 0x0000001fff177819 */ /* 0x000fe20000011612 */
[--C-:B------:R-:W-:Y:S01]  /*09c0*/  @!P4 IMAD.IADD R14, R14, 0x1, -R20.reuse ;  /* 0x000000010e0ec824 */ /* 0x100fe200078e0a14 */
[----:B------:R-:W-:Y:S01]  /*09d0*/  LEA.HI R19, R12, R19, RZ, 0x15 ;  /* 0x000000130c137211 */ /* 0x000fe200078fa8ff */
[--C-:B------:R-:W-:Y:S01]  /*09e0*/  @!P5 IMAD.IADD R15, R15, 0x1, -R20.reuse ;  /* 0x000000010f0fd824 */ /* 0x100fe200078e0a14 */
[C---:B------:R-:W-:Y:S01]  /*09f0*/  ISETP.GT.U32.AND P5, PT, R20.reuse, R13, PT ;  /* 0x0000000d1400720c */ /* 0x040fe20003fa4070 */
[----:B------:R-:W-:Y:S01]  /*0a00*/  @!P6 IMAD.IADD R11, R11, 0x1, -R20 ;  /* 0x000000010b0be824 */ /* 0x000fe200078e0a14 */
[C---:B------:R-:W-:Y:S01]  /*0a10*/  ISETP.GT.U32.AND P4, PT, R20.reuse, R14, PT ;  /* 0x0000000e1400720c */ /* 0x040fe20003f84070 */
[----:B------:R-:W-:Y:S01]  /*0a20*/  IMAD R21, R19, -0x3000, R26 ;  /* 0xffffd00013157824 */ /* 0x000fe200078e021a */
[----:B------:R-:W-:Y:S01]  /*0a30*/  ISETP.GT.U32.AND P3, PT, R20, R15, PT ;  /* 0x0000000f1400720c */ /* 0x000fe20003f64070 */
[----:B------:R-:W-:Y:S01]  /*0a40*/  IMAD R9, R10, 0x40, R17 ;  /* 0x000000400a097824 */ /* 0x000fe200078e0211 */
[----:B------:R-:W-:Y:S01]  /*0a50*/  LEA.HI R18, R18, R23, RZ, 0x15 ;  /* 0x0000001712127211 */ /* 0x000fe200078fa8ff */
[----:B------:R-:W-:Y:S01]  /*0a60*/  IMAD R23, R16, -0x3000, R25 ;  /* 0xffffd00010177824 */ /* 0x000fe200078e0219 */
[----:B------:R-:W-:Y:S01]  /*0a70*/  ISETP.GE.AND P6, PT, R22, RZ, PT ;  /* 0x000000ff1600720c */ /* 0x000fe20003fc6270 */
[----:B------:R-:W-:Y:S01]  /*0a80*/  IMAD.HI R10, R24, 0x2aaaaaab, RZ ;  /* 0x2aaaaaab180a7827 */ /* 0x000fe200078e02ff */
[----:B------:R-:W-:-:S03]  /*0a90*/  LOP3.LUT R12, RZ, R0, RZ, 0x33, !PT ;  /* 0x00000000ff0c7212 */ /* 0x000fc600078e33ff */
[----:B------:R-:W-:Y:S02]  /*0aa0*/  IMAD R25, R18, -0x3000, R27 ;  /* 0xffffd00012197824 */ /* 0x000fe400078e021b */
[----:B------:R-:W1:Y:S01]  /*0ab0*/  LDC.64 R18, c[0x0][0x210] ;  /* 0x00008400ff127b82 */ /* 0x000e620000000a00 */
[--C-:B------:R-:W-:Y:S02]  /*0ac0*/  IMAD R4, R4, 0x40, R17.reuse ;  /* 0x0000004004047824 */ /* 0x100fe400078e0211 */
[--C-:B------:R-:W-:Y:S02]  /*0ad0*/  IMAD R6, R6, 0x40, R17.reuse ;  /* 0x0000004006067824 */ /* 0x100fe400078e0211 */
[----:B------:R-:W-:Y:S01]  /*0ae0*/  IMAD R8, R8, 0x40, R17 ;  /* 0x0000004008087824 */ /* 0x000fe200078e0211 */
[----:B------:R-:W-:Y:S01]  /*0af0*/  SHF.R.U32.HI R17, RZ, 0x1f, R10 ;  /* 0x0000001fff117819 */ /* 0x000fe2000001160a */
[--C-:B------:R-:W-:Y:S02]  /*0b00*/  @!P5 IMAD.IADD R13, R13, 0x1, -R20.reuse ;  /* 0x000000010d0dd824 */ /* 0x100fe400078e0a14 */
[--C-:B------:R-:W-:Y:S01]  /*0b10*/  @!P4 IMAD.IADD R14, R14, 0x1, -R20.reuse ;  /* 0x000000010e0ec824 */ /* 0x100fe200078e0a14 */
[----:B------:R-:W-:Y:S01]  /*0b20*/  LEA.HI R17, R10, R17, RZ, 0x15 ;  /* 0x000000110a117211 */ /* 0x000fe200078fa8ff */
[----:B------:R-:W-:Y:S01]  /*0b30*/  @!P3 IMAD.IADD R15, R15, 0x1, -R20 ;  /* 0x000000010f0fb824 */ /* 0x000fe200078e0a14 */
[----:B------:R-:W-:Y:S01]  /*0b40*/  ISETP.NE.AND P3, PT, R0, RZ, PT ;  /* 0x000000ff0000720c */ /* 0x000fe20003f65270 */
[----:B------:R-:W-:Y:S01]  /*0b50*/  @!P0 IMAD.MOV R11, RZ, RZ, -R11 ;  /* 0x000000ffff0b8224 */ /* 0x000fe200078e0a0b */
[----:B------:R-:W-:Y:S01]  /*0b60*/  LOP3.LUT R10, R2, 0x38, RZ, 0xc0, !PT ;  /* 0x00000038020a7812 */ /* 0x000fe200078ec0ff */
[----:B------:R-:W-:-:S02]  /*0b70*/  @!P2 IMAD.MOV R13, RZ, RZ, -R13 ;  /* 0x000000ffff0da224 */ /* 0x000fc400078e0a0d */
[----:B------:R-:W-:Y:S01]  /*0b80*/  @!P1 IMAD.MOV R14, RZ, RZ, -R14 ;  /* 0x000000ffff0e9224 */ /* 0x000fe200078e0a0e */
[C---:B------:R-:W-:Y:S01]  /*0b90*/  SEL R11, R12.reuse, R11, !P3 ;  /* 0x0000000b0c0b7207 */ /* 0x040fe20005800000 */
[----:B------:R-:W-:Y:S01]  /*0ba0*/  @!P6 IMAD.MOV R15, RZ, RZ, -R15 ;  /* 0x000000ffff0fe224 */ /* 0x000fe200078e0a0f */
[C---:B------:R-:W-:Y:S01]  /*0bb0*/  SEL R35, R12.reuse, R13, !P3 ;  /* 0x0000000d0c237207 */ /* 0x040fe20005800000 */
[----:B------:R-:W-:Y:S01]  /*0bc0*/  IMAD R17, R17, -0x3000, R24 ;  /* 0xffffd00011117824 */ /* 0x000fe200078e0218 */
[C---:B------:R-:W-:Y:S01]  /*0bd0*/  SEL R37, R12.reuse, R14, !P3 ;  /* 0x0000000e0c257207 */ /* 0x040fe20005800000 */
[--C-:B------:R-:W-:Y:S01]  /*0be0*/  IMAD R13, R11, 0xc00, R10.reuse ;  /* 0x00000c000b0d7824 */ /* 0x100fe200078e020a */
[----:B------:R-:W-:Y:S01]  /*0bf0*/  SEL R15, R12, R15, !P3 ;  /* 0x0000000f0c0f7207 */ /* 0x000fe20005800000 */
[--C-:B------:R-:W-:Y:S02]  /*0c00*/  IMAD R27, R17, 0xc00, R10.reuse ;  /* 0x00000c00111b7824 */ /* 0x100fe400078e020a */
[----:B------:R-:W-:-:S02]  /*0c10*/  IMAD R29, R21, 0xc00, R10 ;  /* 0x00000c00151d7824 */ /* 0x000fc400078e020a */
[--C-:B------:R-:W-:Y:S01]  /*0c20*/  IMAD R11, R35, 0xc00, R10.reuse ;  /* 0x00000c00230b7824 */ /* 0x100fe200078e020a */
[----:B------:R-:W-:Y:S01]  /*0c30*/  LEA R35, R8, UR14, 0x1 ;  /* 0x0000000e08237c11 */ /* 0x000fe2000f8e08ff */
[--C-:B------:R-:W-:Y:S01]  /*0c40*/  IMAD R17, R37, 0xc00, R10.reuse ;  /* 0x00000c0025117824 */ /* 0x100fe200078e020a */
[----:B------:R-:W-:Y:S01]  /*0c50*/  CS2R R36, SRZ ;  /* 0x0000000000247805 */ /* 0x000fe2000001ff00 */
[--C-:B------:R-:W-:Y:S02]  /*0c60*/  IMAD R21, R15, 0xc00, R10.reuse ;  /* 0x00000c000f157824 */ /* 0x100fe400078e020a */
[--C-:B------:R-:W-:Y:S02]  /*0c70*/  IMAD R31, R23, 0xc00, R10.reuse ;  /* 0x00000c00171f7824 */ /* 0x100fe400078e020a */
[----:B------:R-:W-:Y:S02]  /*0c80*/  IMAD R25, R25, 0xc00, R10 ;  /* 0x00000c0019197824 */ /* 0x000fe400078e020a */
[----:B-1----:R-:W-:-:S04]  /*0c90*/  IMAD.WIDE R12, R13, 0x2, R18 ;  /* 0x000000020d0c7825 */ /* 0x002fc800078e0212 */
[----:B------:R-:W-:Y:S01]  /*0ca0*/  IMAD.WIDE R14, R11, 0x2, R18 ;  /* 0x000000020b0e7825 */ /* 0x000fe200078e0212 */
[----:B------:R-:W-:-:S03]  /*0cb0*/  IADD3 R102, P0, R12, 0x200, RZ ;  /* 0x000002000c667810 */ /* 0x000fc60007f1e0ff */
[----:B------:R-:W-:Y:S01]  /*0cc0*/  IMAD.WIDE R16, R17, 0x2, R18 ;  /* 0x0000000211107825 */ /* 0x000fe200078e0212 */
[----:B------:R-:W-:-:S03]  /*0cd0*/  IADD3 R10, P1, R14, 0x200, RZ ;  /* 0x000002000e0a7810 */ /* 0x000fc60007f3e0ff */
[----:B------:R-:W-:-:S04]  /*0ce0*/  IMAD.WIDE R18, R21, 0x2, R18 ;  /* 0x0000000215127825 */ /* 0x000fc800078e0212 */
[----:B----4-:R-:W-:Y:S01]  /*0cf0*/  IMAD.WIDE R20, R27, 0x2, R32 ;  /* 0x000000021b147825 */ /* 0x010fe200078e0220 */
[----:B------:R-:W-:-:S03]  /*0d00*/  LEA R27, R4, UR14, 0x1 ;  /* 0x0000000e041b7c11 */ /* 0x000fc6000f8e08ff */
[----:B------:R-:W-:Y:S01]  /*0d10*/  IMAD.WIDE R22, R29, 0x2, R32 ;  /* 0x000000021d167825 */ /* 0x000fe200078e0220 */
[----:B------:R-:W-:-:S03]  /*0d20*/  LEA R29, R6, UR14, 0x1 ;  /* 0x0000000e061d7c11 */ /* 0x000fc6000f8e08ff */
[----:B------:R-:W-:Y:S01]  /*0d30*/  IMAD.WIDE R30, R31, 0x2, R32 ;  /* 0x000000021f1e7825 */ /* 0x000fe200078e0220 */
[----:B------:R-:W-:-:S03]  /*0d40*/  IADD3 R96, P2, R22, 0x200, RZ ;  /* 0x0000020016607810 */ /* 0x000fc60007f5e0ff */
[----:B------:R-:W-:Y:S01]  /*0d50*/  IMAD.WIDE R32, R25, 0x2, R32 ;  /* 0x0000000219207825 */ /* 0x000fe200078e0220 */
[----:B------:R-:W-:-:S03]  /*0d60*/  LEA R25, R9, UR14, 0x1 ;  /* 0x0000000e09197c11 */ /* 0x000fc6000f8e08ff */
[----:B------:R-:W-:Y:S01]  /*0d70*/  IMAD.X R11, RZ, RZ, R13, P0 ;  /* 0x000000ffff0b7224 */ /* 0x000fe200000e060d */
[----:B------:R-:W-:Y:S01]  /*0d80*/  IADD3 R88, P0, R16, 0x200, RZ ;  /* 0x0000020010587810 */ /* 0x000fe20007f1e0ff */
[----:B------:R-:W-:Y:S01]  /*0d90*/  @!PT LDS RZ, [RZ] ;  /* 0x00000000fffff984 */ /* 0x000fe20000000800 */
[----:B------:R-:W-:Y:S01]  /*0da0*/  @!PT LDS RZ, [RZ] ;  /* 0x00000000fffff984 */ /* 0x000fe20000000800 */
[----:B------:R-:W-:Y:S01]  /*0db0*/  @!PT LDS RZ, [RZ] ;  /* 0x00000000fffff984 */ /* 0x000fe20000000800 */
[----:B------:R-:W-:Y:S01]  /*0dc0*/  LDGSTS.E.BYPASS.128 [R25], desc[UR18][R12.64] ;  /* 0x000000000c197fae */ /* 0x000fe2000b901c52 */
[----:B------:R-:W-:Y:S01]  /*0dd0*/  IMAD.X R89, RZ, RZ, R15, P1 ;  /* 0x000000ffff597224 */ /* 0x000fe200008e060f */
[----:B------:R-:W-:Y:S01]  /*0de0*/  IADD3 R91, P1, R18, 0x200, RZ ;  /* 0x00000200125b7810 */ /* 0x000fe20007f3e0ff */
[----:B------:R-:W-:Y:S01]  /*0df0*/  IMAD.X R110, RZ, RZ, R23, P2 ;  /* 0x000000ffff6e7224 */ /* 0x000fe200010e0617 */
[----:B------:R-:W-:Y:S01]  /*0e00*/  LDGSTS.E.BYPASS.128 [R27], desc[UR18][R14.64] ;  /* 0x000000000e1b7fae */ /* 0x000fe2000b901c52 */
[----:B------:R-:W-:Y:S01]  /*0e10*/  IMAD.X R90, RZ, RZ, R17, P0 ;  /* 0x000000ffff5a7224 */ /* 0x000fe200000e0611 */
[----:B------:R-:W-:Y:S01]  /*0e20*/  IADD3 R95, P0, R20, 0x200, RZ ;  /* 0x00000200145f7810 */ /* 0x000fe20007f1e0ff */
[----:B------:R-:W-:Y:S01]  /*0e30*/  IMAD.X R94, RZ, RZ, R19, P1 ;  /* 0x000000ffff5e7224 */ /* 0x000fe200008e0613 */
[----:B------:R-:W-:Y:S01]  /*0e40*/  LDGSTS.E.BYPASS.128 [R29], desc[UR18][R16.64] ;  /* 0x00000000101d7fae */ /* 0x000fe2000b901c52 */
[----:B------:R-:W-:-:S02]  /*0e50*/  IADD3 R108, P1, R30, 0x200, RZ ;  /* 0x000002001e6c7810 */ /* 0x000fc40007f3e0ff */
[----:B------:R-:W-:Y:S01]  /*0e60*/  IMAD.X R97, RZ, RZ, R21, P0 ;  /* 0x000000ffff617224 */ /* 0x000fe200000e0615 */
[----:B------:R-:W-:Y:S01]  /*0e70*/  LDGSTS.E.BYPASS.128 [R35], desc[UR18][R18.64] ;  /* 0x0000000012237fae */ /* 0x000fe2000b901c52 */
[----:B------:R-:W-:Y:S01]  /*0e80*/  IADD3 R104, P0, R32, 0x200, RZ ;  /* 0x0000020020687810 */ /* 0x000fe20007f1e0ff */
[----:B------:R-:W-:Y:S02]  /*0e90*/  IMAD.X R109, RZ, RZ, R31, P1 ;  /* 0x000000ffff6d7224 */ /* 0x000fe400008e061f */
[----:B------:R-:W0:Y:S02]  /*0ea0*/  LDGDEPBAR ;  /* 0x00000000000079af */ /* 0x000e240000000000 */
[----:B------:R-:W-:Y:S02]  /*0eb0*/  IMAD.X R106, RZ, RZ, R33, P0 ;  /* 0x000000ffff6a7224 */ /* 0x000fe400000e0621 */
[----:B------:R-:W-:Y:S04]  /*0ec0*/  LDGSTS.E.BYPASS.128 [R25+0x14000], desc[UR18][R20.64] ;  /* 0x1400000014197fae */ /* 0x000fe8000b901c52 */
[----:B------:R-:W-:Y:S04]  /*0ed0*/  LDGSTS.E.BYPASS.128 [R27+0x14000], desc[UR18][R22.64] ;  /* 0x14000000161b7fae */ /* 0x000fe8000b901c52 */
[----:B------:R-:W-:Y:S04]  /*0ee0*/  LDGSTS.E.BYPASS.128 [R29+0x14000], desc[UR18][R30.64] ;  /* 0x140000001e1d7fae */ /* 0x000fe8000b901c52 */
[----:B------:R-:W-:Y:S04]  /*0ef0*/  LDGSTS.E.BYPASS.128 [R35+0x14000], desc[UR18][R32.64] ;  /* 0x1400000020237fae */ /* 0x000fe8000b901c52 */
[----:B------:R-:W0:Y:S01]  /*0f00*/  LDGDEPBAR ;  /* 0x00000000000079af */ /* 0x000e220000000000 */
[----:B------:R-:W-:Y:S06]  /*0f10*/  BAR.SYNC.DEFER_BLOCKING 0x0 ;  /* 0x0000000000007b1d */ /* 0x000fec0000010000 */
[----:B------:R-:W-:Y:S01]  /*0f20*/  @!PT LDS RZ, [RZ] ;  /* 0x00000000fffff984 */ /* 0x000fe20000000800 */
[----:B------:R-:W-:Y:S01]  /*0f30*/  @!PT LDS RZ, [RZ] ;  /* 0x00000000fffff984 */ /* 0x000fe20000000800 */
[----:B------:R-:W-:Y:S01]  /*0f40*/  @!PT LDS RZ, [RZ] ;  /* 0x00000000fffff984 */ /* 0x000fe20000000800 */
[----:B------:R-:W-:Y:S04]  /*0f50*/  LDGSTS.E.BYPASS.128 [R25+0x4000], desc[UR18][R12.64+0x80] ;  /* 0x040000800c197fae */ /* 0x000fe8000b901c52 */
[----:B------:R-:W-:Y:S04]  /*0f60*/  LDGSTS.E.BYPASS.128 [R27+0x4000], desc[UR18][R14.64+0x80] ;  /* 0x040000800e1b7fae */ /* 0x000fe8000b901c52 */
[----:B------:R-:W-:Y:S04]  /*0f70*/  LDGSTS.E.BYPASS.128 [R29+0x4000], desc[UR18][R16.64+0x80] ;  /* 0x04000080101d7fae */ /* 0x000fe8000b901c52 */
[----:B------:R-:W-:Y:S04]  /*0f80*/  LDGSTS.E.BYPASS.128 [R35+0x4000], desc[UR18][R18.64+0x80] ;  /* 0x0400008012237fae */ /* 0x000fe8000b901c52 */
[----:B------:R-:W0:Y:S04]  /*0f90*/  LDGDEPBAR ;  /* 0x00000000000079af */ /* 0x000e280000000000 */
        /* <DEDUP_REMOVED lines=23> */
[----:B------:R1:W-:Y:S04]  /*1110*/  LDGSTS.E.BYPASS.128 [R25+0xc000], desc[UR18][R12.64+0x180] ;  /* 0x0c0001800c197fae */ /* 0x0003e8000b901c52 */
[----:B------:R-:W-:Y:S04]  /*1120*/  LDGSTS.E.BYPASS.128 [R27+0xc000], desc[UR18][R14.64+0x180] ;  /* 0x0c0001800e1b7fae */ /* 0x000fe8000b901c52 */
[----:B------:R-:W-:Y:S04]  /*1130*/  LDGSTS.E.BYPASS.128 [R29+0xc000], desc[UR18][R16.64+0x180] ;  /* 0x0c000180101d7fae */ /* 0x000fe8000b901c52 */
[----:B------:R-:W-:Y:S01]  /*1140*/  LDGSTS.E.BYPASS.128 [R35+0xc000], desc[UR18][R18.64+0x180] ;  /* 0x0c00018012237fae */ /* 0x000fe2000b901c52 */
[----:B-1----:R-:W-:-:S03]  /*1150*/  IMAD.MOV.U32 R12, RZ, RZ, -0x40 ;  /* 0xffffffc0ff0c7424 */ /* 0x002fc600078e00ff */
[----:B------:R-:W0:Y:S04]  /*1160*/  LDGDEPBAR ;  /* 0x00000000000079af */ /* 0x000e280000000000 */
[----:B------:R1:W-:Y:S04]  /*1170*/  LDGSTS.E.BYPASS.128 [R25+0x20000], desc[UR18][R20.64+0x180] ;  /* 0x2000018014197fae */ /* 0x0003e8000b901c52 */
[----:B------:R2:W-:Y:S04]  /*1180*/  LDGSTS.E.BYPASS.128 [R27+0x20000], desc[UR18][R22.64+0x180] ;  /* 0x20000180161b7fae */ /* 0x0005e8000b901c52 */
[----:B------:R3:W-:Y:S04]  /*1190*/  LDGSTS.E.BYPASS.128 [R29+0x20000], desc[UR18][R30.64+0x180] ;  /* 0x200001801e1d7fae */ /* 0x0007e8000b901c52 */
[----:B------:R4:W-:Y:S01]  /*11a0*/  LDGSTS.E.BYPASS.128 [R35+0x20000], desc[UR18][R32.64+0x180] ;  /* 0x2000018020237fae */ /* 0x0009e2000b901c52 */
[----:B-1----:R-:W-:-:S03]  /*11b0*/  CS2R R24, SRZ ;  /* 0x0000000000187805 */ /* 0x002fc6000001ff00 */
[----:B------:R-:W0:Y:S01]  /*11c0*/  LDGDEPBAR ;  /* 0x00000000000079af */ /* 0x000e220000000000 */
[----:B--2---:R-:W-:Y:S02]  /*11d0*/  CS2R R26, SRZ ;  /* 0x00000000001a7805 */ /* 0x004fe4000001ff00 */
[----:B---3--:R-:W-:Y:S02]  /*11e0*/  CS2R R28, SRZ ;  /* 0x00000000001c7805 */ /* 0x008fe4000001ff00 */
[----:B------:R-:W-:Y:S02]  /*11f0*/  CS2R R30, SRZ ;  /* 0x00000000001e7805 */ /* 0x000fe4000001ff00 */
[----:B----4-:R-:W-:Y:S02]  /*1200*/  CS2R R32, SRZ ;  /* 0x0000000000207805 */ /* 0x010fe4000001ff00 */
[----:B------:R-:W-:-:S07]  /*1210*/  CS2R R34, SRZ ;  /* 0x0000000000227805 */ /* 0x000fce000001ff00 */
.L_x_0:
[----:B------:R-:W1:Y:S01]  /*1220*/  SHFL.IDX PT, R13, R111, RZ, 0x1f ;  /* 0x00001fff6f0d7589 */ /* 0x000e6200000e0000 */
[----:B------:R-:W-:Y:S01]  /*1230*/  UIADD3 UR16, UR16, 0x1, URZ ;  /* 0x0000000110107890 */ /* 0x000fe2000fffe03f */
[----:B------:R-:W-:-:S04]  /*1240*/  DEPBAR.LE SB0, 0x6 ;  /* 0x000081800000791a */ /* 0x000fc80000000000 */
[----:B------:R-:W-:Y:S01]  /*1250*/  UISETP.GE.AND UP0, UPT, UR16, 0x5, UPT ;  /* 0x000000051000788c */ /* 0x000fe2000bf06270 */
[----:B------:R-:W-:Y:S01]  /*1260*/  BAR.SYNC.DEFER_BLOCKING 0x0 ;  /* 0x0000000000007b1d */ /* 0x000fe20000010000 */
[----:B------:R-:W-:Y:S01]  /*1270*/  UIADD3 UR15, UR15, 0x1, URZ ;  /* 0x000000010f0f7890 */ /* 0x000fe2000fffe03f */
[----:B------:R-:W-:Y:S01]  /*1280*/  VIADD R100, R12, 0x40 ;  /* 0x000000400c647836 */ /* 0x000fe20000000000 */
[----:B------:R-:W-:Y:S01]  /*1290*/  USEL UR16, UR16, URZ, !UP0 ;  /* 0x0000003f10107287 */ /* 0x000fe2000c000000 */
[----:B------:R-:W-:Y:S02]  /*12a0*/  IADD3 R22, P1, R102, UR4, RZ ;  /* 0x0000000466167c10 */ /* 0x000fe4000ff3e0ff */
[----:B------:R-:W-:Y:S01]  /*12b0*/  UMOV UR11, 0x40000040 ;  /* 0x40000040000b7882 */ /* 0x000fe20000000000 */
[----:B------:R-:W-:Y:S02]  /*12c0*/  ISETP.GE.U32.AND P0, PT, R100, 0xb00, PT ;  /* 0x00000b006400780c */ /* 0x000fe40003f06070 */
[----:B------:R-:W-:-:S02]  /*12d0*/  IADD3.X R23, R11, UR5, RZ, P1, !PT ;  /* 0x000000050b177c10 */ /* 0x000fc40008ffe4ff */
[----:B------:R-:W-:Y:S02]  /*12e0*/  IADD3 R16, P1, R88, UR4, RZ ;  /* 0x0000000458107c10 */ /* 0x000fe4000ff3e0ff */
[----:B------:R-:W-:Y:S02]  /*12f0*/  IADD3 R92, P2, R10, UR4, RZ ;  /* 0x000000040a5c7c10 */ /* 0x000fe4000ff5e0ff */
[----:B------:R-:W-:Y:S02]  /*1300*/  IADD3.X R17, R90, UR5, RZ, P1, !PT ;  /* 0x000000055a117c10 */ /* 0x000fe40008ffe4ff */
[----:B-1----:R-:W-:Y:S02]  /*1310*/  R2UR UR6, R13 ;  /* 0x000000000d0672ca */ /* 0x002fe400000e0000 */
[----:B------:R-:W-:Y:S02]  /*1320*/  IADD3 R12, P1, R91, UR4, RZ ;  /* 0x000000045b0c7c10 */ /* 0x000fe4000ff3e0ff */
[----:B------:R-:W-:-:S02]  /*1330*/  IADD3.X R93, R89, UR5, RZ, P2, !PT ;  /* 0x00000005595d7c10 */ /* 0x000fc400097fe4ff */
[----:B------:R-:W-:Y:S01]  /*1340*/  IADD3 R14, P2, R95, UR4, RZ ;  /* 0x000000045f0e7c10 */ /* 0x000fe2000ff5e0ff */
[----:B------:R-:W-:Y:S01]  /*1350*/  WARPGROUP.ARRIVE ;  /* 0x00000000000079c5 */ /* 0x000fe20000000000 */
[----:B------:R-:W-:Y:S02]  /*1360*/  IADD3 R18, P3, R96, UR4, RZ ;  /* 0x0000000460127c10 */ /* 0x000fe4000ff7e0ff */
[----:B------:R-:W-:Y:S02]  /*1370*/  IADD3.X R13, R94, UR5, RZ, P1, !PT ;  /* 0x000000055e0d7c10 */ /* 0x000fe40008ffe4ff */
[----:B------:R-:W-:Y:S01]  /*1380*/  IADD3 R20, P1, R108, UR4, RZ ;  /* 0x000000046c147c10 */ /* 0x000fe2000ff3e0ff */
[----:B------:R-:W-:Y:S01]  /*1390*/  USHF.L.U32 UR7, UR6, 0x7, URZ ;  /* 0x0000000706077899 */ /* 0x000fe2000800063f */
[----:B------:R-:W-:Y:S01]  /*13a0*/  IADD3.X R15, R97, UR5, RZ, P2, !PT ;  /* 0x00000005610f7c10 */ /* 0x000fe200097fe4ff */
[----:B------:R-:W-:Y:S01]  /*13b0*/  ULEA UR6, UR16, UR14, 0xe ;  /* 0x0000000e10067291 */ /* 0x000fe2000f8e703f */
[----:B------:R-:W-:Y:S01]  /*13c0*/  IADD3.X R19, R110, UR5, RZ, P3, !PT ;  /* 0x000000056e137c10 */ /* 0x000fe20009ffe4ff */
[----:B------:R-:W-:Y:S01]  /*13d0*/  ULOP3.LUT UR7, UR7, 0x380, URZ, 0xc0, !UPT ;  /* 0x0000038007077892 */ /* 0x000fe2000f8ec03f */
[----:B------:R-:W-:Y:S01]  /*13e0*/  IADD3.X R21, R109, UR5, RZ, P1, !PT ;  /* 0x000000056d157c10 */ /* 0x000fe20008ffe4ff */
[----:B------:R-:W-:-:S02]  /*13f0*/  USHF.R.U32.HI UR8, URZ, 0x4, UR6 ;  /* 0x000000043f087899 */ /* 0x000fc40008011606 */
[----:B------:R-:W-:Y:S02]  /*1400*/  UIADD3 UR6, UR6, 0x14000, URZ ;  /* 0x0001400006067890 */ /* 0x000fe4000fffe03f */
[----:B------:R-:W-:Y:S02]  /*1410*/  ULOP3.LUT UR8, UR8, 0x3fff, URZ, 0xc0, !UPT ;  /* 0x00003fff08087892 */ /* 0x000fe4000f8ec03f */
[----:B------:R-:W-:Y:S02]  /*1420*/  USHF.R.U32.HI UR6, URZ, 0x4, UR6 ;  /* 0x000000043f067899 */ /* 0x000fe40008011606 */
[----:B------:R-:W-:Y:S02]  /*1430*/  UIADD3 UR12, UP0, UR7, UR8, URZ ;  /* 0x00000008070c7290 */ /* 0x000fe4000ff1e03f */
[----:B------:R-:W-:Y:S02]  /*1440*/  ULOP3.LUT UR6, UR6, 0x3fff, URZ, 0xc0, !UPT ;  /* 0x00003fff06067892 */ /* 0x000fe4000f8ec03f */
[----:B------:R-:W-:-:S02]  /*1450*/  UIADD3.X UR13, URZ, URZ, URZ, UP0, !UPT ;  /* 0x0000003f3f0d7290 */ /* 0x000fc400087fe43f */
[----:B------:R-:W-:Y:S02]  /*1460*/  ULOP3.LUT UR10, UR6, 0x4000000, URZ, 0xfc, !UPT ;  /* 0x04000000060a7892 */ /* 0x000fe4000f8efc3f */
[----:B------:R-:W-:Y:S02]  /*1470*/  ULOP3.LUT UR8, UR12, 0x4000000, URZ, 0xfc, !UPT ;  /* 0x040000000c087892 */ /* 0x000fe4000f8efc3f */
[----:B------:R-:W-:Y:S01]  /*1480*/  ULOP3.LUT UR9, UR13, 0x40000040, URZ, 0xfc, !UPT ;  /* 0x400000400d097892 */ /* 0x000fe2000f8efc3f */
[----:B------:R-:W-:Y:S01]  /*1490*/  UMOV UR7, URZ ;  /* 0x0000003f00077c82 */ /* 0x000fe20008000000 */
[----:B------:R-:W-:-:S04]  /*14a0*/  UISETP.GE.AND UP0, UPT, UR15, 0x5, UPT ;  /* 0x000000050f00788c */ /* 0x000fc8000bf06270 */
[----:B------:R-:W-:-:S03]  /*14b0*/  USEL UR15, UR15, URZ, !UP0 ;  /* 0x0000003f0f0f7287 */ /* 0x000fc6000c000000 */
[----:B------:R-:W-:Y:S01]  /*14c0*/  HGMMA.64x128x16.F32.BF16 R24, gdesc[UR8], R24 ;  /* 0x01e00000081879f0 */ /* 0x000fe20008701818 */
[----:B------:R-:W-:Y:S01]  /*14d0*/  UMOV UR8, 0x4000002 ;  /* 0x0400000200087882 */ /* 0x000fe20000000000 */
[----:B------:R-:W-:Y:S02]  /*14e0*/  UMOV UR9, 0x40000040 ;  /* 0x4000004000097882 */ /* 0x000fe40000000000 */
[----:B------:R-:W-:Y:S02]  /*14f0*/  UIADD3.64 UR10, UR6, UR8, URZ ;  /* 0x00000008060a7297 */ /* 0x000fe4000fffe03f */
[----:B------:R-:W-:-:S09]  /*1500*/  UIADD3.64 UR8, UR12, UR8, URZ ;  /* 0x000000080c087297 */ /* 0x000fd2000fffe03f */
        /* <DEDUP_REMOVED lines=9> */
[----:B------:R-:W-:Y:S02]  /*15a0*/  UIADD3.64 UR8, UR12, UR8, URZ ;  /* 0x000000080c087297 */ /* 0x000fe4000fffe03f */
[----:B------:R-:W-:-:S06]  /*15b0*/  ULEA UR6, UR15, UR14, 0xe ;  /* 0x0000000e0f067291 */ /* 0x000fcc000f8e703f */
[----:B------:R-:W-:Y:S02]  /*15c0*/  LEA R101, R9, UR6, 0x1 ;  /* 0x0000000609657c11 */ /* 0x000fe4000f8e08ff */
[----:B------:R-:W-:Y:S02]  /*15d0*/  LEA R103, R4, UR6, 0x1 ;  /* 0x0000000604677c11 */ /* 0x000fe4000f8e08ff */
[----:B------:R-:W-:Y:S02]  /*15e0*/  LEA R105, R6, UR6, 0x1 ;  /* 0x0000000606697c11 */ /* 0x000fe4000f8e08ff */
[----:B------:R-:W-:Y:S01]  /*15f0*/  LEA R107, R8, UR6, 0x1 ;  /* 0x00000006086b7c11 */ /* 0x000fe2000f8e08ff */
[----:B------:R-:W-:Y:S03]  /*1600*/  HGMMA.64x128x16.F32.BF16 R24, gdesc[UR8], R24, gsb0 ;  /* 0x01e00000081879f0 */ /* 0x000fe60008001818 */
[----:B------:R-:W-:-:S02]  /*1610*/  WARPGROUP.DEPBAR.LE gsb0, 0x1 ;  /* 0x00008000000079c5 */ /* 0x000fc40000010100 */
[----:B------:R-:W-:Y:S06]  /*1620*/  BAR.SYNC.DEFER_BLOCKING 0x0 ;  /* 0x0000000000007b1d */ /* 0x000fec0000010000 */
[----:B------:R-:W-:Y:S01]  /*1630*/  @!PT LDS RZ, [RZ] ;  /* 0x00000000fffff984 */ /* 0x000fe20000000800 */
[----:B------:R-:W-:Y:S01]  /*1640*/  @!PT LDS RZ, [RZ] ;  /* 0x00000000fffff984 */ /* 0x000fe20000000800 */
[----:B------:R-:W-:Y:S01]  /*1650*/  @!PT LDS RZ, [RZ] ;  /* 0x00000000fffff984 */ /* 0x000fe20000000800 */
[----:B------:R1:W-:Y:S04]  /*1660*/  LDGSTS.E.BYPASS.128 [R101], desc[UR18][R22.64], !P0 ;  /* 0x0000000016657fae */ /* 0x0003e8000c101c52 */
[----:B------:R-:W-:Y:S04]  /*1670*/  LDGSTS.E.BYPASS.128 [R103], desc[UR18][R92.64], !P0 ;  /* 0x000000005c677fae */ /* 0x000fe8000c101c52 */
[----:B------:R-:W-:Y:S01]  /*1680*/  LDGSTS.E.BYPASS.128 [R105], desc[UR18][R16.64], !P0 ;  /* 0x0000000010697fae */ /* 0x000fe2000c101c52 */
[----:B-1----:R-:W-:-:S03]  /*1690*/  IADD3 R22, P4, R104, UR4, RZ ;  /* 0x0000000468167c10 */ /* 0x002fc6000ff9e0ff */
[----:B------:R1:W-:Y:S01]  /*16a0*/  LDGSTS.E.BYPASS.128 [R107], desc[UR18][R12.64], !P0 ;  /* 0x000000000c6b7fae */ /* 0x0003e2000c101c52 */
[----:B------:R-:W-:Y:S01]  /*16b0*/  UIADD3 UR4, UP0, UR4, 0x80, URZ ;  /* 0x0000008004047890 */ /* 0x000fe2000ff1e03f */
[----:B------:R-:W-:Y:S02]  /*16c0*/  IADD3.X R23, R106, UR5, RZ, P4, !PT ;  /* 0x000000056a177c10 */ /* 0x000fe4000a7fe4ff */
[----:B------:R-:W0:Y:S01]  /*16d0*/  LDGDEPBAR ;  /* 0x00000000000079af */ /* 0x000e220000000000 */
[----:B------:R-:W-:-:S03]  /*16e0*/  UIADD3.X UR5, URZ, UR5, URZ, UP0, !UPT ;  /* 0x000000053f057290 */ /* 0x000fc600087fe43f */
[----:B------:R2:W-:Y:S04]  /*16f0*/  LDGSTS.E.BYPASS.128 [R101+0x14000], desc[UR18][R14.64], !P0 ;  /* 0x140000000e657fae */ /* 0x0005e8000c101c52 */
[----:B------:R2:W-:Y:S01]  /*1700*/  LDGSTS.E.BYPASS.128 [R103+0x14000], desc[UR18][R18.64], !P0 ;  /* 0x1400000012677fae */ /* 0x0005e2000c101c52 */
[----:B-1----:R-:W-:-:S03]  /*1710*/  IMAD.MOV.U32 R12, RZ, RZ, R100 ;  /* 0x000000ffff0c7224 */ /* 0x002fc600078e0064 */
[----:B------:R2:W-:Y:S04]  /*1720*/  LDGSTS.E.BYPASS.128 [R105+0x14000], desc[UR18][R20.64], !P0 ;  /* 0x1400000014697fae */ /* 0x0005e8000c101c52 */
[----:B------:R2:W-:Y:S01]  /*1730*/  LDGSTS.E.BYPASS.128 [R107+0x14000], desc[UR18][R22.64], !P0 ;  /* 0x14000000166b7fae */ /* 0x0005e2000c101c52 */
[----:B------:R-:W-:-:S03]  /*1740*/  ISETP.GE.U32.AND P0, PT, R100, 0xbc0, PT ;  /* 0x00000bc06400780c */ /* 0x000fc60003f06070 */
[----:B------:R-:W0:Y:S10]  /*1750*/  LDGDEPBAR ;  /* 0x00000000000079af */ /* 0x000e340000000000 */
[----:B--2---:R-:W-:Y:S05]  /*1760*/  @!P0 BRA `(.L_x_0) ;  /* 0xfffffff800ac8947 */ /* 0x004fea000383ffff */
[----:B------:R-:W-:Y:S02]  /*1770*/  WARPGROUP.DEPBAR.LE gsb0, 0x0 ;  /* 0x00008000000079c5 */ /* 0x000fe40000010000 */
[----:B------:R-:W-:-:S04]  /*1780*/  DEPBAR.LE SB0, 0x0 ;  /* 0x000080000000791a */ /* 0x000fc80000000000 */
[----:B------:R-:W-:Y:S02]  /*1790*/  SHF.R.U32.HI R4, RZ, 0x1, R7 ;  /* 0x00000001ff047819 */ /* 0x000fe40000011607 */
[----:B------:R-:W-:Y:S02]  /*17a0*/  LOP3.LUT R98, R98, 0x7, RZ, 0xc0, !PT ;  /* 0x0000000762627812 */ /* 0x000fe400078ec0ff */
[----:B------:R-:W-:Y:S02]  /*17b0*/  LOP3.LUT R7, R7, 0xf, RZ, 0xc0, !PT ;  /* 0x0000000f07077812 */ /* 0x000fe400078ec0ff */
[----:B------:R-:W-:Y:S01]  /*17c0*/  LOP3.LUT R4, R4, 0x8, RZ, 0xc0, !PT ;  /* 0x0000000804047812 */ /* 0x000fe200078ec0ff */
[----:B------:R-:W-:Y:S01]  /*17d0*/  IMAD.SHL.U32 R6, R98, 0x2, RZ ;  /* 0x0000000262067824 */ /* 0x000fe200078e00ff */
[----:B------:R-:W-:Y:S02]  /*17e0*/  F2FP.BF16.F32.PACK_AB R24, R25, R24 ;  /* 0x000000181918723e */ /* 0x000fe400000010ff */
[----:B------:R-:W-:Y:S01]  /*17f0*/  F2FP.BF16.F32.PACK_AB R25, R27, R26 ;  /* 0x0000001a1b19723e */ /* 0x000fe200000010ff */
[----:B------:R-:W-:Y:S01]  /*1800*/  IMAD R7, R7, 0x88, R4 ;  /* 0x0000008807077824 */ /* 0x000fe200078e0204 */
[----:B------:R-:W-:-:S02]  /*1810*/  LOP3.LUT R99, R6, R99, RZ, 0xfc, !PT ;  /* 0x0000006306637212 */ /* 0x000fc400078efcff */
[----:B------:R-:W-:Y:S01]  /*1820*/  LOP3.LUT R4, R2, 0x78, RZ, 0xc0, !PT ;  /* 0x0000007802047812 */ /* 0x000fe200078ec0ff */
[----:B------:R-:W-:Y:S01]  /*1830*/  IMAD R7, R98, 0x880, R7 ;  /* 0x0000088062077824 */ /* 0x000fe200078e0207 */
[----:B------:R-:W-:Y:S02]  /*1840*/  F2FP.BF16.F32.PACK_AB R32, R33, R32 ;  /* 0x000000202120723e */ /* 0x000fe400000010ff */
[----:B------:R-:W-:Y:S01]  /*1850*/  F2FP.BF16.F32.PACK_AB R26, R29, R28 ;  /* 0x0000001c1d1a723e */ /* 0x000fe200000010ff */
[----:B------:R-:W-:Y:S01]  /*1860*/  IMAD R99, R99, 0x88, R4 ;  /* 0x0000008863637824 */ /* 0x000fe200078e0204 */
[----:B------:R-:W-:Y:S02]  /*1870*/  F2FP.BF16.F32.PACK_AB R27, R31, R30 ;  /* 0x0000001e1f1b723e */ /* 0x000fe400000010ff */
[----:B------:R-:W-:Y:S02]  /*1880*/  F2FP.BF16.F32.PACK_AB R33, R35, R34 ;  /* 0x000000222321723e */ /* 0x000fe400000010ff */
[----:B------:R-:W-:-:S02]  /*1890*/  F2FP.BF16.F32.PACK_AB R40, R41, R40 ;  /* 0x000000282928723e */ /* 0x000fc400000010ff */
[----:B------:R-:W-:Y:S01]  /*18a0*/  LEA R4, R7, UR14, 0x1 ;  /* 0x0000000e07047c11 */ /* 0x000fe2000f8e08ff */
[----:B------:R-:W-:Y:S01]  /*18b0*/  BAR.SYNC.DEFER_BLOCKING 0x0 ;  /* 0x0000000000007b1d */ /* 0x000fe20000010000 */
[----:B------:R-:W-:Y:S02]  /*18c0*/  F2FP.BF16.F32.PACK_AB R34, R37, R36 ;  /* 0x000000242522723e */ /* 0x000fe400000010ff */
[----:B------:R-:W-:Y:S02]  /*18d0*/  F2FP.BF16.F32.PACK_AB R35, R39, R38 ;  /* 0x000000262723723e */ /* 0x000fe400000010ff */
[----:B------:R-:W-:-:S03]  /*18e0*/  F2FP.BF16.F32.PACK_AB R41, R43, R42 ;  /* 0x0000002a2b29723e */ /* 0x000fc600000010ff */
[----:B------:R-:W1:Y:S01]  /*18f0*/  LDC.64 R6, c[0x0][0x220] ;  /* 0x00008800ff067b82 */ /* 0x000e620000000a00 */
[----:B------:R-:W-:Y:S02]  /*1900*/  F2FP.BF16.F32.PACK_AB R48, R49, R48 ;  /* 0x000000303130723e */ /* 0x000fe400000010ff */
[----:B------:R-:W-:Y:S02]  /*1910*/  F2FP.BF16.F32.PACK_AB R42, R45, R44 ;  /* 0x0000002c2d2a723e */ /* 0x000fe400000010ff */
[----:B------:R-:W-:Y:S02]  /*1920*/  F2FP.BF16.F32.PACK_AB R43, R47, R46 ;  /* 0x0000002e2f2b723e */ /* 0x000fe400000010ff */
[----:B------:R-:W-:Y:S02]  /*1930*/  F2FP.BF16.F32.PACK_AB R49, R51, R50 ;  /* 0x000000323331723e */ /* 0x000fe400000010ff */
[----:B------:R-:W-:Y:S02]  /*1940*/  F2FP.BF16.F32.PACK_AB R56, R57, R56 ;  /* 0x000000383938723e */ /* 0x000fe400000010ff */
[----:B------:R-:W-:-:S02]  /*1950*/  F2FP.BF16.F32.PACK_AB R50, R53, R52 ;  /* 0x000000343532723e */ /* 0x000fc400000010ff */
[----:B------:R-:W-:Y:S02]  /*1960*/  F2FP.BF16.F32.PACK_AB R51, R55, R54 ;  /* 0x000000363733723e */ /* 0x000fe400000010ff */
[----:B------:R-:W-:Y:S02]  /*1970*/  F2FP.BF16.F32.PACK_AB R57, R59, R58 ;  /* 0x0000003a3b39723e */ /* 0x000fe400000010ff */
[----:B------:R-:W-:Y:S01]  /*1980*/  F2FP.BF16.F32.PACK_AB R64, R65, R64 ;  /* 0x000000404140723e */ /* 0x000fe200000010ff */
[----:B------:R-:W-:Y:S01]  /*1990*/  STSM.16.M88.4 [R4], R24 ;  /* 0x0000001804007844 */ /* 0x000fe20000000200 */
[----:B------:R-:W-:Y:S02]  /*19a0*/  F2FP.BF16.F32.PACK_AB R58, R61, R60 ;  /* 0x0000003c3d3a723e */ /* 0x000fe400000010ff */
[----:B------:R-:W-:Y:S01]  /*19b0*/  F2FP.BF16.F32.PACK_AB R59, R63, R62 ;  /* 0x0000003e3f3b723e */ /* 0x000fe200000010ff */
[----:B------:R2:W-:Y:S01]  /*19c0*/  STSM.16.M88.4 [R4+0x20], R32 ;  /* 0x0000202004007844 */ /* 0x0005e20000000200 */
[----:B------:R-:W-:-:S02]  /*19d0*/  F2FP.BF16.F32.PACK_AB R65, R67, R66 ;  /* 0x000000424341723e */ /* 0x000fc400000010ff */
[----:B------:R-:W-:Y:S01]  /*19e0*/  F2FP.BF16.F32.PACK_AB R72, R73, R72 ;  /* 0x000000484948723e */ /* 0x000fe200000010ff */
[----:B------:R-:W-:Y:S01]  /*19f0*/  STSM.16.M88.4 [R4+0x40], R40 ;  /* 0x0000402804007844 */ /* 0x000fe20000000200 */
[----:B------:R-:W-:Y:S02]  /*1a00*/  F2FP.BF16.F32.PACK_AB R66, R69, R68 ;  /* 0x000000444542723e */ /* 0x000fe400000010ff */
[----:B------:R-:W-:Y:S01]  /*1a10*/  F2FP.BF16.F32.PACK_AB R67, R71, R70 ;  /* 0x000000464743723e */ /* 0x000fe200000010ff */
[----:B------:R-:W-:Y:S01]  /*1a20*/  STSM.16.M88.4 [R4+0x60], R48 ;  /* 0x0000603004007844 */ /* 0x000fe20000000200 */
[----:B------:R-:W-:Y:S02]  /*1a30*/  F2FP.BF16.F32.PACK_AB R73, R75, R74 ;  /* 0x0000004a4b49723e */ /* 0x000fe400000010ff */
[----:B------:R-:W-:Y:S01]  /*1a40*/  F2FP.BF16.F32.PACK_AB R80, R81, R80 ;  /* 0x000000505150723e */ /* 0x000fe200000010ff */
[----:B------:R-:W-:Y:S01]  /*1a50*/  STSM.16.M88.4 [R4+0x80], R56 ;  /* 0x0000803804007844 */ /* 0x000fe20000000200 */
[----:B------:R-:W-:-:S02]  /*1a60*/  F2FP.BF16.F32.PACK_AB R74, R77, R76 ;  /* 0x0000004c4d4a723e */ /* 0x000fc400000010ff */
[----:B------:R-:W-:Y:S01]  /*1a70*/  F2FP.BF16.F32.PACK_AB R75, R79, R78 ;  /* 0x0000004e4f4b723e */ /* 0x000fe200000010ff */
[----:B------:R-:W-:Y:S01]  /*1a80*/  STSM.16.M88.4 [R4+0xa0], R64 ;  /* 0x0000a04004007844 */ /* 0x000fe20000000200 */
[----:B------:R-:W-:Y:S02]  /*1a90*/  F2FP.BF16.F32.PACK_AB R81, R83, R82 ;  /* 0x000000525351723e */ /* 0x000fe400000010ff */
[----:B------:R-:W-:Y:S01]  /*1aa0*/  F2FP.BF16.F32.PACK_AB R82, R85, R84 ;  /* 0x000000545552723e */ /* 0x000fe200000010ff */
[----:B------:R-:W-:Y:S01]  /*1ab0*/  STSM.16.M88.4 [R4+0xc0], R72 ;  /* 0x0000c04804007844 */ /* 0x000fe20000000200 */
[----:B------:R-:W-:Y:S02]  /*1ac0*/  F2FP.BF16.F32.PACK_AB R83, R87, R86 ;  /* 0x000000565753723e */ /* 0x000fe400000010ff */
[----:B------:R-:W-:Y:S02]  /*1ad0*/  LEA R99, R99, UR14, 0x1 ;  /* 0x0000000e63637c11 */ /* 0x000fe4000f8e08ff */
[----:B------:R-:W-:Y:S01]  /*1ae0*/  LOP3.LUT R2, R5, 0x78, R2, 0xf8, !PT ;  /* 0x0000007805027812 */ /* 0x000fe200078ef802 */
[----:B------:R1:W-:Y:S01]  /*1af0*/  STSM.16.M88.4 [R4+0xe0], R80 ;  /* 0x0000e05004007844 */ /* 0x0003e20000000200 */
[C---:B------:R-:W-:Y:S01]  /*1b00*/  LOP3.LUT R5, R3.reuse, 0x10, RZ, 0xfc, !PT ;  /* 0x0000001003057812 */ /* 0x040fe200078efcff */
[----:B------:R-:W-:Y:S01]  /*1b10*/  BAR.SYNC.DEFER_BLOCKING 0x0 ;  /* 0x0000000000007b1d */ /* 0x000fe20000010000 */
[----:B------:R-:W-:Y:S01]  /*1b20*/  ISETP.GE.AND P0, PT, R2, 0x3000, PT ;  /* 0x000030000200780c */ /* 0x000fe20003f06270 */
[C---:B------:R-:W-:Y:S01]  /*1b30*/  IMAD R37, R3.reuse, 0x3000, R2 ;  /* 0x0000300003257824 */ /* 0x040fe200078e0202 */
[----:B------:R-:W-:-:S02]  /*1b40*/  LOP3.LUT R29, R3, 0x20, RZ, 0xfc, !PT ;  /* 0x00000020031d7812 */ /* 0x000fc400078efcff */
[-C--:B------:R-:W-:Y:S01]  /*1b50*/  ISETP.LT.AND P1, PT, R3, R0.reuse, !P0 ;  /* 0x000000000300720c */ /* 0x080fe20004721270 */
[----:B--2---:R-:W-:Y:S01]  /*1b60*/  VIADD R35, R37, 0x30000 ;  /* 0x0003000025237836 */ /* 0x004fe20000000000 */
[----:B------:R-:W-:Y:S01]  /*1b70*/  LOP3.LUT R31, R3, 0x30, RZ, 0xfc, !PT ;  /* 0x00000030031f7812 */ /* 0x000fe200078efcff */
[----:B------:R-:W-:Y:S01]  /*1b80*/  VIADD R39, R37, 0x120000 ;  /* 0x0012000025277836 */ /* 0x000fe20000000000 */
[----:B------:R-:W-:Y:S02]  /*1b90*/  LOP3.LUT R33, R3, 0x40, RZ, 0xfc, !PT ;  /* 0x0000004003217812 */ /* 0x000fe400078efcff */
[-C--:B------:R-:W-:Y:S01]  /*1ba0*/  ISETP.LT.AND P6, PT, R5, R0.reuse, !P0 ;  /* 0x000000000500720c */ /* 0x080fe200047c1270 */
[----:B-1----:R-:W-:Y:S01]  /*1bb0*/  IMAD.WIDE R4, R37, 0x2, R6 ;  /* 0x0000000225047825 */ /* 0x002fe200078e0206 */
[-C--:B------:R-:W-:Y:S02]  /*1bc0*/  ISETP.LT.AND P5, PT, R29, R0.reuse, !P0 ;  /* 0x000000001d00720c */ /* 0x080fe400047a1270 */
[----:B------:R-:W-:-:S02]  /*1bd0*/  ISETP.LT.AND P4, PT, R31, R0, !P0 ;  /* 0x000000001f00720c */ /* 0x000fc40004781270 */
[----:B------:R-:W-:Y:S02]  /*1be0*/  LOP3.LUT R29, R3, 0x50, RZ, 0xfc, !PT ;  /* 0x00000050031d7812 */ /* 0x000fe400078efcff */
[-C--:B------:R-:W-:Y:S02]  /*1bf0*/  ISETP.LT.AND P3, PT, R33, R0.reuse, !P0 ;  /* 0x000000002100720c */ /* 0x080fe40004761270 */
[C---:B------:R-:W-:Y:S02]  /*1c00*/  LOP3.LUT R31, R3.reuse, 0x60, RZ, 0xfc, !PT ;  /* 0x00000060031f7812 */ /* 0x040fe400078efcff */
[----:B------:R-:W-:Y:S01]  /*1c10*/  LOP3.LUT R33, R3, 0x70, RZ, 0xfc, !PT ;  /* 0x0000007003217812 */ /* 0x000fe200078efcff */
[----:B------:R-:W1:Y:S01]  /*1c20*/  LDS.128 R44, [R99] ;  /* 0x00000000632c7984 */ /* 0x000e620000000c00 */
[----:B------:R-:W-:Y:S01]  /*1c30*/  ISETP.LT.AND P2, PT, R29, R0, !P0 ;  /* 0x000000001d00720c */ /* 0x000fe20004741270 */
[----:B------:R-:W-:Y:S02]  /*1c40*/  VIADD R29, R37, 0x60000 ;  /* 0x00060000251d7836 */ /* 0x000fe40000000000 */
[----:B------:R-:W2:Y:S01]  /*1c50*/  LDS.128 R52, [R99+0x1100] ;  /* 0x0011000063347984 */ /* 0x000ea20000000c00 */
[----:B------:R-:W-:-:S03]  /*1c60*/  IMAD.WIDE R2, R35, 0x2, R6 ;  /* 0x0000000223027825 */ /* 0x000fc600078e0206 */
[----:B------:R-:W3:Y:S01]  /*1c70*/  LDS.128 R24, [R99+0x2200] ;  /* 0x0022000063187984 */ /* 0x000ee20000000c00 */
[----:B------:R-:W-:Y:S02]  /*1c80*/  VIADD R35, R37, 0xf0000 ;  /* 0x000f000025237836 */ /* 0x000fe40000000000 */
[--C-:B------:R-:W-:Y:S01]  /*1c90*/  IMAD.WIDE R28, R29, 0x2, R6.reuse ;  /* 0x000000021d1c7825 */ /* 0x100fe200078e0206 */
[----:B------:R-:W4:Y:S04]  /*1ca0*/  LDS.128 R20, [R99+0x3300] ;  /* 0x0033000063147984 */ /* 0x000f280000000c00 */
[----:B------:R-:W5:Y:S04]  /*1cb0*/  LDS.128 R16, [R99+0x4400] ;  /* 0x0044000063107984 */ /* 0x000f680000000c00 */
[----:B------:R-:W5:Y:S04]  /*1cc0*/  LDS.128 R12, [R99+0x5500] ;  /* 0x00550000630c7984 */ /* 0x000f680000000c00 */
[----:B------:R-:W5:Y:S04]  /*1cd0*/  LDS.128 R8, [R99+0x6600] ;  /* 0x0066000063087984 */ /* 0x000f680000000c00 */
[----:B-1----:R1:W-:Y:S01]  /*1ce0*/  @P1 STG.E.128 desc[UR18][R4.64], R44 ;  /* 0x0000002c04001986 */ /* 0x0023e2000c101d12 */
[-C--:B------:R-:W-:Y:S01]  /*1cf0*/  ISETP.LT.AND P1, PT, R31, R0.reuse, !P0 ;  /* 0x000000001f00720c */ /* 0x080fe20004721270 */
[----:B------:R-:W-:Y:S01]  /*1d00*/  VIADD R31, R37, 0x90000 ;  /* 0x00090000251f7836 */ /* 0x000fe20000000000 */
[----:B------:R-:W-:Y:S01]  /*1d10*/  ISETP.LT.AND P0, PT, R33, R0, !P0 ;  /* 0x000000002100720c */ /* 0x000fe20004701270 */
[----:B------:R-:W-:Y:S01]  /*1d20*/  VIADD R33, R37, 0xc0000 ;  /* 0x000c000025217836 */ /* 0x000fe20000000000 */
[----:B--2---:R2:W-:Y:S01]  /*1d30*/  @P6 STG.E.128 desc[UR18][R2.64], R52 ;  /* 0x0000003402006986 */ /* 0x0045e2000c101d12 */
[----:B------:R-:W-:-:S03]  /*1d40*/  IMAD.WIDE R30, R31, 0x2, R6 ;  /* 0x000000021f1e7825 */ /* 0x000fc600078e0206 */
[----:B---3--:R2:W-:Y:S04]  /*1d50*/  @P5 STG.E.128 desc[UR18][R28.64], R24 ;  /* 0x000000181c005986 */ /* 0x0085e8000c101d12 */
[----:B----4-:R2:W-:Y:S01]  /*1d60*/  @P4 STG.E.128 desc[UR18][R30.64], R20 ;  /* 0x000000141e004986 */ /* 0x0105e2000c101d12 */
[----:B-1----:R-:W-:-:S04]  /*1d70*/  IMAD.WIDE R4, R33, 0x2, R6 ;  /* 0x0000000221047825 */ /* 0x002fc800078e0206 */
[--C-:B------:R-:W-:Y:S01]  /*1d80*/  IMAD.WIDE R32, R35, 0x2, R6.reuse ;  /* 0x0000000223207825 */ /* 0x100fe200078e0206 */
[----:B-----5:R2:W-:Y:S03]  /*1d90*/  @P3 STG.E.128 desc[UR18][R4.64], R16 ;  /* 0x0000001004003986 */ /* 0x0205e6000c101d12 */
[----:B------:R-:W-:Y:S01]  /*1da0*/  IMAD.WIDE R34, R39, 0x2, R6 ;  /* 0x0000000227227825 */ /* 0x000fe200078e0206 */
[----:B------:R2:W-:Y:S04]  /*1db0*/  @P2 STG.E.128 desc[UR18][R32.64], R12 ;  /* 0x0000000c20002986 */ /* 0x0005e8000c101d12 */
[----:B------:R2:W-:Y:S01]  /*1dc0*/  @P1 STG.E.128 desc[UR18][R34.64], R8 ;  /* 0x0000000822001986 */ /* 0x0005e2000c101d12 */
[----:B------:R-:W-:Y:S05]  /*1dd0*/  @!P0 EXIT ;  /* 0x000000000000894d */ /* 0x000fea0003800000 */
[----:B------:R-:W1:Y:S01]  /*1de0*/  LDS.128 R96, [R99+0x7700] ;  /* 0x0077000063607984 */ /* 0x000e620000000c00 */
[----:B------:R-:W-:-:S04]  /*1df0*/  VIADD R37, R37, 0x150000 ;  /* 0x0015000025257836 */ /* 0x000fc80000000000 */
[----:B------:R-:W-:-:S05]  /*1e00*/  IMAD.WIDE R6, R37, 0x2, R6 ;  /* 0x0000000225067825 */ /* 0x000fca00078e0206 */
[----:B-1----:R-:W-:Y:S01]  /*1e10*/  STG.E.128 desc[UR18][R6.64], R96 ;  /* 0x0000006006007986 */ /* 0x002fe2000c101d12 */
[----:B------:R-:W-:Y:S05]  /*1e20*/  EXIT ;  /* 0x000000000000794d */ /* 0x000fea0003800000 */
.L_x_1:
[----:B------:R-:W-:-:S00]  /*1e30*/  BRA `(.L_x_1) ;  /* 0xfffffffc00fc7947 */ /* 0x000fc0000383ffff */
[----:B------:R-:W-:-:S00]  /*1e40*/  NOP ;  /* 0x0000000000007918 */ /* 0x000fc00000000000 */
        /* <DEDUP_REMOVED lines=11> */
.L_x_2:


//--------------------- .nv.shared.triton_mm      --------------------------
	.section	.nv.shared.triton_mm,"aw",@nobits
	.sectionflags	@""
	.align	16
	.zero		1024


//--------------------- .nv.constant0.triton_mm   --------------------------
	.section	.nv.constant0.triton_mm,"a",@progbits
	.sectionflags	@""
	.align	4
.nv.constant0.triton_mm:
	.zero		556
